	.headerflags	@"EF_CUDA_TEXMODE_UNIFIED EF_CUDA_64BIT_ADDRESS EF_CUDA_ACCELERATORS EF_CUDA_SM90 EF_CUDA_VIRTUAL_SM(EF_CUDA_SM90)"
	.elftype	@"ET_EXEC"


//--------------------- .nv.info                  --------------------------
	.section	.nv.info,"",@"SHT_CUDA_INFO"
	.align	4


	//----- nvinfo : EIATTR_REGCOUNT
	.align		4
        /*0000*/ 	.byte	0x04, 0x2f
        /*0002*/ 	.short	(.L_1 - .L_0)
	.align		4
.L_0:
        /*0004*/ 	.word	index@(triton_poi_fused__to_copy_add_arange_mul_21)
        /*0008*/ 	.word	0x00000009


	//----- nvinfo : EIATTR_MIN_STACK_SIZE
	.align		4
.L_1:
        /*000c*/ 	.byte	0x04, 0x12
        /*000e*/ 	.short	(.L_3 - .L_2)
	.align		4
.L_2:
        /*0010*/ 	.word	index@(triton_poi_fused__to_copy_add_arange_mul_21)
        /*0014*/ 	.word	0x00000000


	//----- nvinfo : EIATTR_FRAME_SIZE
	.align		4
.L_3:
        /*0018*/ 	.byte	0x04, 0x11
        /*001a*/ 	.short	(.L_5 - .L_4)
	.align		4
.L_4:
        /*001c*/ 	.word	index@(triton_poi_fused__to_copy_add_arange_mul_21)
        /*0020*/ 	.word	0x00000000


	//----- nvinfo : EIATTR_MIN_STACK_SIZE
	.align		4
.L_5:
        /*0024*/ 	.byte	0x04, 0x12
        /*0026*/ 	.short	(.L_7 - .L_6)
	.align		4
.L_6:
        /*0028*/ 	.word	index@(triton_poi_fused__to_copy_add_arange_mul_21)
        /*002c*/ 	.word	0x00000000
.L_7:


//--------------------- .nv.info.triton_poi_fused__to_copy_add_arange_mul_21 --------------------------
	.section	.nv.info.triton_poi_fused__to_copy_add_arange_mul_21,"",@"SHT_CUDA_INFO"
	.sectionflags	@""
	.align	4


	//----- nvinfo : EIATTR_CUDA_API_VERSION
	.align		4
        /*0000*/ 	.byte	0x04, 0x37
        /*0002*/ 	.short	(.L_9 - .L_8)
.L_8:
        /*0004*/ 	.word	0x0000007c


	//----- nvinfo : EIATTR_KPARAM_INFO
	.align		4
.L_9:
        /*0008*/ 	.byte	0x04, 0x17
        /*000a*/ 	.short	(.L_11 - .L_10)
.L_10:
        /*000c*/ 	.word	0x00000000
        /*0010*/ 	.short	0x0001
        /*0012*/ 	.short	0x0008
        /*0014*/ 	.byte	0x00, 0xf0, 0x11, 0x00


	//----- nvinfo : EIATTR_KPARAM_INFO
	.align		4
.L_11:
        /*0018*/ 	.byte	0x04, 0x17
        /*001a*/ 	.short	(.L_13 - .L_12)
.L_12:
        /*001c*/ 	.word	0x00000000
        /*0020*/ 	.short	0x0000
        /*0022*/ 	.short	0x0000
        /*0024*/ 	.byte	0x00, 0xf4, 0x21, 0x00


	//----- nvinfo : EIATTR_SPARSE_MMA_MASK
	.align		4
.L_13:
        /*0028*/ 	.byte	0x03, 0x50
        /*002a*/ 	.short	0x0000


	//----- nvinfo : EIATTR_MAXREG_COUNT
	.align		4
        /*002c*/ 	.byte	0x03, 0x1b
        /*002e*/ 	.short	0x00ff


	//----- nvinfo : EIATTR_EXIT_INSTR_OFFSETS
	.align		4
        /*0030*/ 	.byte	0x04, 0x1c
        /*0032*/ 	.short	(.L_15 - .L_14)


	//   ....[0]....
.L_14:
        /*0034*/ 	.word	0x000000d0


	//   ....[1]....
        /*0038*/ 	.word	0x00000100


	//----- nvinfo : EIATTR_REQNTID
	.align		4
.L_15:
        /*003c*/ 	.byte	0x04, 0x10
        /*003e*/ 	.short	(.L_17 - .L_16)
.L_16:
        /*0040*/ 	.word	0x00000020
        /*0044*/ 	.word	0x00000001
        /*0048*/ 	.word	0x00000001


	//----- nvinfo : EIATTR_CBANK_PARAM_SIZE
	.align		4
.L_17:
        /*004c*/ 	.byte	0x03, 0x19
        /*004e*/ 	.short	0x000c


	//----- nvinfo : EIATTR_PARAM_CBANK
	.align		4
        /*0050*/ 	.byte	0x04, 0x0a
        /*0052*/ 	.short	(.L_19 - .L_18)
	.align		4
.L_18:
        /*0054*/ 	.word	index@(.nv.constant0.triton_poi_fused__to_copy_add_arange_mul_21)
        /*0058*/ 	.short	0x0210
        /*005a*/ 	.short	0x000c


	//----- nvinfo : EIATTR_SW_WAR
	.align		4
.L_19:
        /*005c*/ 	.byte	0x04, 0x36
        /*005e*/ 	.short	(.L_21 - .L_20)
.L_20:
        /*0060*/ 	.word	0x00000008
.L_21:


//--------------------- .nv.callgraph             --------------------------
	.section	.nv.callgraph,"",@"SHT_CUDA_CALLGRAPH"
	.align	4
	.sectionentsize	8
	.align		4
        /*0000*/ 	.word	0x00000000
	.align		4
        /*0004*/ 	.word	0xffffffff
	.align		4
        /*0008*/ 	.word	0x00000000
	.align		4
        /*000c*/ 	.word	0xfffffffe
	.align		4
        /*0010*/ 	.word	0x00000000
	.align		4
        /*0014*/ 	.word	0xfffffffd
	.align		4
        /*0018*/ 	.word	0x00000000
	.align		4
        /*001c*/ 	.word	0xfffffffc


//--------------------- .text.triton_poi_fused__to_copy_add_arange_mul_21 --------------------------
	.section	.text.triton_poi_fused__to_copy_add_arange_mul_21,"ax",@progbits
	.align	128
        .global         triton_poi_fused__to_copy_add_arange_mul_21
        .type           triton_poi_fused__to_copy_add_arange_mul_21,@function
        .size           triton_poi_fused__to_copy_add_arange_mul_21,(.L_x_1 - triton_poi_fused__to_copy_add_arange_mul_21)
        .other          triton_poi_fused__to_copy_add_arange_mul_21,@"STO_CUDA_ENTRY STV_DEFAULT"
triton_poi_fused__to_copy_add_arange_mul_21:
.text.triton_poi_fused__to_copy_add_arange_mul_21:
[----:B------:R-:W0:Y:S02]  /*0000*/  LDC R1, c[0x0][0x28] ;  /* 0x00000a00ff017b82 */ /* 0x000e240000000800 */
[----:B------:R-:W1:Y:S01]  /*0010*/  S2R R6, SR_TID.X ;  /* 0x0000000000067919 */ /* 0x000e620000002100 */
[----:B------:R-:W2:Y:S01]  /*0020*/  LDC.64 R2, c[0x0][0x210] ;  /* 0x00008400ff027b82 */ /* 0x000ea20000000a00 */
[----:B------:R-:W3:Y:S01]  /*0030*/  S2R R5, SR_CTAID.X ;  /* 0x0000000000057919 */ /* 0x000ee20000002500 */
[C---:B-1----:R-:W-:Y:S02]  /*0040*/  LOP3.LUT R0, R6.reuse, 0x7, RZ, 0xc0, !PT ;  /* 0x0000000706007812 */ /* 0x042fe400078ec0ff */
[----:B------:R-:W-:-:S03]  /*0050*/  LOP3.LUT P0, RZ, R6, 0x18, RZ, 0xc0, !PT ;  /* 0x0000001806ff7812 */ /* 0x000fc6000780c0ff */
[----:B---3--:R-:W-:-:S04]  /*0060*/  IMAD R5, R5, 0x8, R0 ;  /* 0x0000000805057824 */ /* 0x008fc800078e0200 */
[C---:B--2---:R-:W-:Y:S01]  /*0070*/  IMAD.WIDE R2, R5.reuse, 0x8, R2 ;  /* 0x0000000805027825 */ /* 0x044fe200078e0202 */
[----:B------:R-:W-:Y:S02]  /*0080*/  I2FP.F32.S32 R0, R5 ;  /* 0x0000000500007245 */ /* 0x000fe40000201400 */
[----:B------:R-:W-:-:S03]  /*0090*/  ISETP.LT.AND P0, PT, R5, 0x8, !P0 ;  /* 0x000000080500780c */ /* 0x000fc60004701270 */
[----:B------:R-:W-:-:S04]  /*00a0*/  FMUL R0, R0, 0.5 ;  /* 0x3f00000000007820 */ /* 0x000fc80000400000 */
[----:B------:R-:W1:Y:S02]  /*00b0*/  F2I.TRUNC.NTZ R4, R0 ;  /* 0x0000000000047305 */ /* 0x000e64000020f100 */
[----:B-1----:R-:W-:-:S04]  /*00c0*/  SHF.R.S32.HI R5, RZ, 0x1f, R4 ;  /* 0x0000001fff057819 */ /* 0x002fc80000011404 */
[----:B------:R-:W-:Y:S05]  /*00d0*/  @!P0 EXIT ;  /* 0x000000000000894d */ /* 0x000fea0003800000 */
[----:B------:R-:W-:Y:S02]  /*00e0*/  ULDC.64 UR4, c[0x0][0x208] ;  /* 0x0000820000047ab9 */ /* 0x000fe40000000a00 */
[----:B------:R-:W-:Y:S01]  /*00f0*/  STG.E.64 desc[UR4][R2.64], R4 ;  /* 0x0000000402007986 */ /* 0x000fe2000c101b04 */
[----:B------:R-:W-:Y:S05]  /*0100*/  EXIT ;  /* 0x000000000000794d */ /* 0x000fea0003800000 */
.L_x_0:
[----:B------:R-:W-:-:S00]  /*0110*/  BRA `(.L_x_0) ;  /* 0xfffffffc00fc7947 */ /* 0x000fc0000383ffff */
[----:B------:R-:W-:-:S00]  /*0120*/  NOP ;  /* 0x0000000000007918 */ /* 0x000fc00000000000 */
        /* <DEDUP_REMOVED lines=13> */
.L_x_1:


//--------------------- .nv.constant0.triton_poi_fused__to_copy_add_arange_mul_21 --------------------------
	.section	.nv.constant0.triton_poi_fused__to_copy_add_arange_mul_21,"a",@progbits
	.sectionflags	@""
	.align	4
.nv.constant0.triton_poi_fused__to_copy_add_arange_mul_21:
	.zero		540
